//
// Generated by NVIDIA NVVM Compiler
//
// Compiler Build ID: CL-36424714
// Cuda compilation tools, release 13.0, V13.0.88
// Based on NVVM 20.0.0
//

.version 9.0
.target sm_100
.address_size 64

	// .globl	_Z4gemmILi32ELi32ELi8ELi4ELi4EEvPfS0_S0_iii
// _ZZ4gemmILi32ELi32ELi8ELi4ELi4EEvPfS0_S0_iiiE2sA has been demoted
// _ZZ4gemmILi32ELi32ELi8ELi4ELi4EEvPfS0_S0_iiiE2sB has been demoted

.visible .entry _Z4gemmILi32ELi32ELi8ELi4ELi4EEvPfS0_S0_iii(
	.param .u64 .ptr .align 1 _Z4gemmILi32ELi32ELi8ELi4ELi4EEvPfS0_S0_iii_param_0,
	.param .u64 .ptr .align 1 _Z4gemmILi32ELi32ELi8ELi4ELi4EEvPfS0_S0_iii_param_1,
	.param .u64 .ptr .align 1 _Z4gemmILi32ELi32ELi8ELi4ELi4EEvPfS0_S0_iii_param_2,
	.param .u32 _Z4gemmILi32ELi32ELi8ELi4ELi4EEvPfS0_S0_iii_param_3,
	.param .u32 _Z4gemmILi32ELi32ELi8ELi4ELi4EEvPfS0_S0_iii_param_4,
	.param .u32 _Z4gemmILi32ELi32ELi8ELi4ELi4EEvPfS0_S0_iii_param_5
)
{
	.reg .pred 	%p<11>;
	.reg .b32 	%r<76>;
	.reg .b32 	%f<261>;
	.reg .b64 	%rd<21>;
	// demoted variable
	.shared .align 4 .b8 _ZZ4gemmILi32ELi32ELi8ELi4ELi4EEvPfS0_S0_iiiE2sA[1024];
	// demoted variable
	.shared .align 4 .b8 _ZZ4gemmILi32ELi32ELi8ELi4ELi4EEvPfS0_S0_iiiE2sB[1024];
	ld.param.u64 	%rd3, [_Z4gemmILi32ELi32ELi8ELi4ELi4EEvPfS0_S0_iii_param_1];
	ld.param.u32 	%r25, [_Z4gemmILi32ELi32ELi8ELi4ELi4EEvPfS0_S0_iii_param_5];
	setp.lt.s32 	%p1, %r25, 8;
	mov.f32 	%f245, 0f00000000;
	mov.f32 	%f246, %f245;
	mov.f32 	%f247, %f245;
	mov.f32 	%f248, %f245;
	mov.f32 	%f249, %f245;
	mov.f32 	%f250, %f245;
	mov.f32 	%f251, %f245;
	mov.f32 	%f252, %f245;
	mov.f32 	%f253, %f245;
	mov.f32 	%f254, %f245;
	mov.f32 	%f255, %f245;
	mov.f32 	%f256, %f245;
	mov.f32 	%f257, %f245;
	mov.f32 	%f258, %f245;
	mov.f32 	%f259, %f245;
	mov.f32 	%f260, %f245;
	@%p1 bra 	$L__BB0_13;
	ld.param.u32 	%r67, [_Z4gemmILi32ELi32ELi8ELi4ELi4EEvPfS0_S0_iii_param_5];
	mov.u32 	%r1, %tid.x;
	mov.u32 	%r2, %tid.y;
	shr.s32 	%r27, %r67, 31;
	shr.u32 	%r28, %r27, 29;
	add.s32 	%r29, %r67, %r28;
	shr.s32 	%r3, %r29, 3;
	cvta.to.global.u64 	%rd1, %rd3;
	mov.b32 	%r69, 0;
	mov.f32 	%f245, 0f00000000;
$L__BB0_2:
	setp.gt.u32 	%p2, %r1, 31;
	@%p2 bra 	$L__BB0_12;
	shl.b32 	%r5, %r69, 3;
	add.s32 	%r6, %r2, %r5;
	mov.u32 	%r70, %r1;
$L__BB0_4:
	setp.gt.u32 	%p3, %r2, 31;
	@%p3 bra 	$L__BB0_11;
	ld.param.u32 	%r68, [_Z4gemmILi32ELi32ELi8ELi4ELi4EEvPfS0_S0_iii_param_5];
	mov.u32 	%r30, %ctaid.x;
	shl.b32 	%r31, %r30, 5;
	add.s32 	%r32, %r31, %r70;
	shl.b32 	%r33, %r70, 5;
	shl.b32 	%r34, %r2, 2;
	mov.u32 	%r35, _ZZ4gemmILi32ELi32ELi8ELi4ELi4EEvPfS0_S0_iiiE2sA;
	add.s32 	%r36, %r35, %r34;
	add.s32 	%r8, %r36, %r33;
	mad.lo.s32 	%r9, %r32, %r68, %r6;
	mov.u32 	%r71, %r2;
$L__BB0_6:
	setp.gt.u32 	%p4, %r2, 7;
	mov.u32 	%r72, %r9;
	mov.u32 	%r73, %r8;
	mov.u32 	%r74, %r2;
	@%p4 bra 	$L__BB0_7;
	bra.uni 	$L__BB0_14;
$L__BB0_7:
	setp.gt.u32 	%p6, %r1, 7;
	@%p6 bra 	$L__BB0_10;
	shl.b32 	%r37, %r71, 2;
	mov.u32 	%r38, _ZZ4gemmILi32ELi32ELi8ELi4ELi4EEvPfS0_S0_iiiE2sB;
	add.s32 	%r11, %r38, %r37;
	mov.u32 	%r39, %ctaid.y;
	shl.b32 	%r40, %r39, 5;
	add.s32 	%r12, %r71, %r40;
	mov.u32 	%r75, %r1;
$L__BB0_9:
	ld.param.u32 	%r65, [_Z4gemmILi32ELi32ELi8ELi4ELi4EEvPfS0_S0_iii_param_4];
	add.s32 	%r41, %r5, %r75;
	mad.lo.s32 	%r42, %r41, %r65, %r12;
	mul.wide.s32 	%rd8, %r42, 4;
	add.s64 	%rd9, %rd1, %rd8;
	ld.global.f32 	%f52, [%rd9];
	shl.b32 	%r43, %r75, 7;
	add.s32 	%r44, %r11, %r43;
	st.shared.f32 	[%r44], %f52;
	add.s32 	%r20, %r75, 4;
	setp.lt.u32 	%p7, %r75, 4;
	mov.u32 	%r75, %r20;
	@%p7 bra 	$L__BB0_9;
$L__BB0_10:
	add.s32 	%r21, %r71, 4;
	setp.lt.u32 	%p8, %r71, 28;
	mov.u32 	%r71, %r21;
	@%p8 bra 	$L__BB0_6;
$L__BB0_11:
	add.s32 	%r22, %r70, 4;
	setp.lt.u32 	%p9, %r70, 28;
	mov.u32 	%r70, %r22;
	@%p9 bra 	$L__BB0_4;
$L__BB0_12:
	bar.sync 	0;
	shl.b32 	%r45, %r1, 5;
	mov.u32 	%r46, _ZZ4gemmILi32ELi32ELi8ELi4ELi4EEvPfS0_S0_iiiE2sA;
	add.s32 	%r47, %r46, %r45;
	ld.shared.f32 	%f53, [%r47];
	shl.b32 	%r48, %r2, 2;
	mov.u32 	%r49, _ZZ4gemmILi32ELi32ELi8ELi4ELi4EEvPfS0_S0_iiiE2sB;
	add.s32 	%r50, %r49, %r48;
	ld.shared.f32 	%f54, [%r50];
	fma.rn.f32 	%f55, %f53, %f54, %f260;
	ld.shared.f32 	%f56, [%r47+4];
	ld.shared.f32 	%f57, [%r50+128];
	fma.rn.f32 	%f58, %f56, %f57, %f55;
	ld.shared.f32 	%f59, [%r47+8];
	ld.shared.f32 	%f60, [%r50+256];
	fma.rn.f32 	%f61, %f59, %f60, %f58;
	ld.shared.f32 	%f62, [%r47+12];
	ld.shared.f32 	%f63, [%r50+384];
	fma.rn.f32 	%f64, %f62, %f63, %f61;
	ld.shared.f32 	%f65, [%r47+16];
	ld.shared.f32 	%f66, [%r50+512];
	fma.rn.f32 	%f67, %f65, %f66, %f64;
	ld.shared.f32 	%f68, [%r47+20];
	ld.shared.f32 	%f69, [%r50+640];
	fma.rn.f32 	%f70, %f68, %f69, %f67;
	ld.shared.f32 	%f71, [%r47+24];
	ld.shared.f32 	%f72, [%r50+768];
	fma.rn.f32 	%f73, %f71, %f72, %f70;
	ld.shared.f32 	%f74, [%r47+28];
	ld.shared.f32 	%f75, [%r50+896];
	fma.rn.f32 	%f260, %f74, %f75, %f73;
	ld.shared.f32 	%f76, [%r50+32];
	fma.rn.f32 	%f77, %f53, %f76, %f259;
	ld.shared.f32 	%f78, [%r50+160];
	fma.rn.f32 	%f79, %f56, %f78, %f77;
	ld.shared.f32 	%f80, [%r50+288];
	fma.rn.f32 	%f81, %f59, %f80, %f79;
	ld.shared.f32 	%f82, [%r50+416];
	fma.rn.f32 	%f83, %f62, %f82, %f81;
	ld.shared.f32 	%f84, [%r50+544];
	fma.rn.f32 	%f85, %f65, %f84, %f83;
	ld.shared.f32 	%f86, [%r50+672];
	fma.rn.f32 	%f87, %f68, %f86, %f85;
	ld.shared.f32 	%f88, [%r50+800];
	fma.rn.f32 	%f89, %f71, %f88, %f87;
	ld.shared.f32 	%f90, [%r50+928];
	fma.rn.f32 	%f259, %f74, %f90, %f89;
	ld.shared.f32 	%f91, [%r50+64];
	fma.rn.f32 	%f92, %f53, %f91, %f258;
	ld.shared.f32 	%f93, [%r50+192];
	fma.rn.f32 	%f94, %f56, %f93, %f92;
	ld.shared.f32 	%f95, [%r50+320];
	fma.rn.f32 	%f96, %f59, %f95, %f94;
	ld.shared.f32 	%f97, [%r50+448];
	fma.rn.f32 	%f98, %f62, %f97, %f96;
	ld.shared.f32 	%f99, [%r50+576];
	fma.rn.f32 	%f100, %f65, %f99, %f98;
	ld.shared.f32 	%f101, [%r50+704];
	fma.rn.f32 	%f102, %f68, %f101, %f100;
	ld.shared.f32 	%f103, [%r50+832];
	fma.rn.f32 	%f104, %f71, %f103, %f102;
	ld.shared.f32 	%f105, [%r50+960];
	fma.rn.f32 	%f258, %f74, %f105, %f104;
	ld.shared.f32 	%f106, [%r50+96];
	fma.rn.f32 	%f107, %f53, %f106, %f257;
	ld.shared.f32 	%f108, [%r50+224];
	fma.rn.f32 	%f109, %f56, %f108, %f107;
	ld.shared.f32 	%f110, [%r50+352];
	fma.rn.f32 	%f111, %f59, %f110, %f109;
	ld.shared.f32 	%f112, [%r50+480];
	fma.rn.f32 	%f113, %f62, %f112, %f111;
	ld.shared.f32 	%f114, [%r50+608];
	fma.rn.f32 	%f115, %f65, %f114, %f113;
	ld.shared.f32 	%f116, [%r50+736];
	fma.rn.f32 	%f117, %f68, %f116, %f115;
	ld.shared.f32 	%f118, [%r50+864];
	fma.rn.f32 	%f119, %f71, %f118, %f117;
	ld.shared.f32 	%f120, [%r50+992];
	fma.rn.f32 	%f257, %f74, %f120, %f119;
	ld.shared.f32 	%f121, [%r47+256];
	fma.rn.f32 	%f122, %f121, %f54, %f256;
	ld.shared.f32 	%f123, [%r47+260];
	fma.rn.f32 	%f124, %f123, %f57, %f122;
	ld.shared.f32 	%f125, [%r47+264];
	fma.rn.f32 	%f126, %f125, %f60, %f124;
	ld.shared.f32 	%f127, [%r47+268];
	fma.rn.f32 	%f128, %f127, %f63, %f126;
	ld.shared.f32 	%f129, [%r47+272];
	fma.rn.f32 	%f130, %f129, %f66, %f128;
	ld.shared.f32 	%f131, [%r47+276];
	fma.rn.f32 	%f132, %f131, %f69, %f130;
	ld.shared.f32 	%f133, [%r47+280];
	fma.rn.f32 	%f134, %f133, %f72, %f132;
	ld.shared.f32 	%f135, [%r47+284];
	fma.rn.f32 	%f256, %f135, %f75, %f134;
	fma.rn.f32 	%f136, %f121, %f76, %f255;
	fma.rn.f32 	%f137, %f123, %f78, %f136;
	fma.rn.f32 	%f138, %f125, %f80, %f137;
	fma.rn.f32 	%f139, %f127, %f82, %f138;
	fma.rn.f32 	%f140, %f129, %f84, %f139;
	fma.rn.f32 	%f141, %f131, %f86, %f140;
	fma.rn.f32 	%f142, %f133, %f88, %f141;
	fma.rn.f32 	%f255, %f135, %f90, %f142;
	fma.rn.f32 	%f143, %f121, %f91, %f254;
	fma.rn.f32 	%f144, %f123, %f93, %f143;
	fma.rn.f32 	%f145, %f125, %f95, %f144;
	fma.rn.f32 	%f146, %f127, %f97, %f145;
	fma.rn.f32 	%f147, %f129, %f99, %f146;
	fma.rn.f32 	%f148, %f131, %f101, %f147;
	fma.rn.f32 	%f149, %f133, %f103, %f148;
	fma.rn.f32 	%f254, %f135, %f105, %f149;
	fma.rn.f32 	%f150, %f121, %f106, %f253;
	fma.rn.f32 	%f151, %f123, %f108, %f150;
	fma.rn.f32 	%f152, %f125, %f110, %f151;
	fma.rn.f32 	%f153, %f127, %f112, %f152;
	fma.rn.f32 	%f154, %f129, %f114, %f153;
	fma.rn.f32 	%f155, %f131, %f116, %f154;
	fma.rn.f32 	%f156, %f133, %f118, %f155;
	fma.rn.f32 	%f253, %f135, %f120, %f156;
	ld.shared.f32 	%f157, [%r47+512];
	fma.rn.f32 	%f158, %f157, %f54, %f252;
	ld.shared.f32 	%f159, [%r47+516];
	fma.rn.f32 	%f160, %f159, %f57, %f158;
	ld.shared.f32 	%f161, [%r47+520];
	fma.rn.f32 	%f162, %f161, %f60, %f160;
	ld.shared.f32 	%f163, [%r47+524];
	fma.rn.f32 	%f164, %f163, %f63, %f162;
	ld.shared.f32 	%f165, [%r47+528];
	fma.rn.f32 	%f166, %f165, %f66, %f164;
	ld.shared.f32 	%f167, [%r47+532];
	fma.rn.f32 	%f168, %f167, %f69, %f166;
	ld.shared.f32 	%f169, [%r47+536];
	fma.rn.f32 	%f170, %f169, %f72, %f168;
	ld.shared.f32 	%f171, [%r47+540];
	fma.rn.f32 	%f252, %f171, %f75, %f170;
	fma.rn.f32 	%f172, %f157, %f76, %f251;
	fma.rn.f32 	%f173, %f159, %f78, %f172;
	fma.rn.f32 	%f174, %f161, %f80, %f173;
	fma.rn.f32 	%f175, %f163, %f82, %f174;
	fma.rn.f32 	%f176, %f165, %f84, %f175;
	fma.rn.f32 	%f177, %f167, %f86, %f176;
	fma.rn.f32 	%f178, %f169, %f88, %f177;
	fma.rn.f32 	%f251, %f171, %f90, %f178;
	fma.rn.f32 	%f179, %f157, %f91, %f250;
	fma.rn.f32 	%f180, %f159, %f93, %f179;
	fma.rn.f32 	%f181, %f161, %f95, %f180;
	fma.rn.f32 	%f182, %f163, %f97, %f181;
	fma.rn.f32 	%f183, %f165, %f99, %f182;
	fma.rn.f32 	%f184, %f167, %f101, %f183;
	fma.rn.f32 	%f185, %f169, %f103, %f184;
	fma.rn.f32 	%f250, %f171, %f105, %f185;
	fma.rn.f32 	%f186, %f157, %f106, %f249;
	fma.rn.f32 	%f187, %f159, %f108, %f186;
	fma.rn.f32 	%f188, %f161, %f110, %f187;
	fma.rn.f32 	%f189, %f163, %f112, %f188;
	fma.rn.f32 	%f190, %f165, %f114, %f189;
	fma.rn.f32 	%f191, %f167, %f116, %f190;
	fma.rn.f32 	%f192, %f169, %f118, %f191;
	fma.rn.f32 	%f249, %f171, %f120, %f192;
	ld.shared.f32 	%f193, [%r47+768];
	fma.rn.f32 	%f194, %f193, %f54, %f248;
	ld.shared.f32 	%f195, [%r47+772];
	fma.rn.f32 	%f196, %f195, %f57, %f194;
	ld.shared.f32 	%f197, [%r47+776];
	fma.rn.f32 	%f198, %f197, %f60, %f196;
	ld.shared.f32 	%f199, [%r47+780];
	fma.rn.f32 	%f200, %f199, %f63, %f198;
	ld.shared.f32 	%f201, [%r47+784];
	fma.rn.f32 	%f202, %f201, %f66, %f200;
	ld.shared.f32 	%f203, [%r47+788];
	fma.rn.f32 	%f204, %f203, %f69, %f202;
	ld.shared.f32 	%f205, [%r47+792];
	fma.rn.f32 	%f206, %f205, %f72, %f204;
	ld.shared.f32 	%f207, [%r47+796];
	fma.rn.f32 	%f248, %f207, %f75, %f206;
	fma.rn.f32 	%f208, %f193, %f76, %f247;
	fma.rn.f32 	%f209, %f195, %f78, %f208;
	fma.rn.f32 	%f210, %f197, %f80, %f209;
	fma.rn.f32 	%f211, %f199, %f82, %f210;
	fma.rn.f32 	%f212, %f201, %f84, %f211;
	fma.rn.f32 	%f213, %f203, %f86, %f212;
	fma.rn.f32 	%f214, %f205, %f88, %f213;
	fma.rn.f32 	%f247, %f207, %f90, %f214;
	fma.rn.f32 	%f215, %f193, %f91, %f246;
	fma.rn.f32 	%f216, %f195, %f93, %f215;
	fma.rn.f32 	%f217, %f197, %f95, %f216;
	fma.rn.f32 	%f218, %f199, %f97, %f217;
	fma.rn.f32 	%f219, %f201, %f99, %f218;
	fma.rn.f32 	%f220, %f203, %f101, %f219;
	fma.rn.f32 	%f221, %f205, %f103, %f220;
	fma.rn.f32 	%f246, %f207, %f105, %f221;
	fma.rn.f32 	%f222, %f193, %f106, %f245;
	fma.rn.f32 	%f223, %f195, %f108, %f222;
	fma.rn.f32 	%f224, %f197, %f110, %f223;
	fma.rn.f32 	%f225, %f199, %f112, %f224;
	fma.rn.f32 	%f226, %f201, %f114, %f225;
	fma.rn.f32 	%f227, %f203, %f116, %f226;
	fma.rn.f32 	%f228, %f205, %f118, %f227;
	fma.rn.f32 	%f245, %f207, %f120, %f228;
	bar.sync 	0;
	add.s32 	%r69, %r69, 1;
	setp.eq.s32 	%p10, %r69, %r3;
	@%p10 bra 	$L__BB0_13;
	bra.uni 	$L__BB0_2;
$L__BB0_13:
	ld.param.u32 	%r66, [_Z4gemmILi32ELi32ELi8ELi4ELi4EEvPfS0_S0_iii_param_4];
	ld.param.u64 	%rd20, [_Z4gemmILi32ELi32ELi8ELi4ELi4EEvPfS0_S0_iii_param_2];
	cvta.to.global.u64 	%rd10, %rd20;
	mov.u32 	%r51, %ctaid.x;
	shl.b32 	%r52, %r51, 5;
	mov.u32 	%r53, %tid.x;
	add.s32 	%r54, %r52, %r53;
	mov.u32 	%r55, %ctaid.y;
	shl.b32 	%r56, %r55, 5;
	mov.u32 	%r57, %tid.y;
	add.s32 	%r58, %r56, %r57;
	mad.lo.s32 	%r59, %r54, %r66, %r58;
	mul.wide.s32 	%rd11, %r59, 4;
	add.s64 	%rd12, %rd10, %rd11;
	st.global.f32 	[%rd12], %f260;
	st.global.f32 	[%rd12+32], %f259;
	st.global.f32 	[%rd12+64], %f258;
	st.global.f32 	[%rd12+96], %f257;
	shl.b32 	%r60, %r66, 3;
	add.s32 	%r61, %r59, %r60;
	mul.wide.s32 	%rd13, %r61, 4;
	add.s64 	%rd14, %rd10, %rd13;
	st.global.f32 	[%rd14], %f256;
	st.global.f32 	[%rd14+32], %f255;
	st.global.f32 	[%rd14+64], %f254;
	st.global.f32 	[%rd14+96], %f253;
	shl.b32 	%r62, %r66, 4;
	add.s32 	%r63, %r59, %r62;
	mul.wide.s32 	%rd15, %r63, 4;
	add.s64 	%rd16, %rd10, %rd15;
	st.global.f32 	[%rd16], %f252;
	st.global.f32 	[%rd16+32], %f251;
	st.global.f32 	[%rd16+64], %f250;
	st.global.f32 	[%rd16+96], %f249;
	add.s32 	%r64, %r63, %r60;
	mul.wide.s32 	%rd17, %r64, 4;
	add.s64 	%rd18, %rd10, %rd17;
	st.global.f32 	[%rd18], %f248;
	st.global.f32 	[%rd18+32], %f247;
	st.global.f32 	[%rd18+64], %f246;
	st.global.f32 	[%rd18+96], %f245;
	ret;
$L__BB0_14:
	ld.param.u64 	%rd19, [_Z4gemmILi32ELi32ELi8ELi4ELi4EEvPfS0_S0_iii_param_0];
	mul.wide.s32 	%rd5, %r72, 4;
	cvta.to.global.u64 	%rd6, %rd19;
	add.s64 	%rd7, %rd6, %rd5;
	ld.global.f32 	%f51, [%rd7];
	st.shared.f32 	[%r73], %f51;
	add.s32 	%r16, %r74, 4;
	add.s32 	%r73, %r73, 16;
	add.s32 	%r72, %r72, 4;
	setp.lt.u32 	%p5, %r74, 4;
	mov.u32 	%r74, %r16;
	@%p5 bra 	$L__BB0_14;
	bra.uni 	$L__BB0_7;

}


// ===== COMPILED SASS (sm_100) =====

	.target	sm_100

	.elftype	@"ET_EXEC"


//--------------------- .note.nv.tkinfo           --------------------------
	.section	.note.nv.tkinfo,"",@"SHT_NOTE"
	.sectionflags	@"SHF_NOTE_NV_TKINFO"
	.tkinfo
        /*0018*/ 	.word	0x00000002
        /*0030*/ 	.string	""
        /*0030*/ 	.string	"ptxas"
        /*0030*/ 	.string	"Cuda compilation tools, release 13.0, V13.0.88"
        /*0030*/ 	.string	"Build cuda_13.0.r13.0/compiler.36424714_0"
        /*0030*/ 	.string	"-arch sm_100 -m 64 "



//--------------------- .note.nv.cuinfo           --------------------------
	.section	.note.nv.cuinfo,"",@"SHT_NOTE"
	.sectionflags	@"SHF_NOTE_NV_CUINFO"
        /*0018*/ 	.short	0x0002
        /*001a*/ 	.short	0x0064
        /*001c*/ 	.short	0x0082
	.zero		2


//--------------------- .nv.info                  --------------------------
	.section	.nv.info,"",@"SHT_CUDA_INFO"
	.align	4


	//----- nvinfo : EIATTR_REGCOUNT
	.align		4
        /*0000*/ 	.byte	0x04, 0x2f
        /*0002*/ 	.short	(.L_1 - .L_0)
	.align		4
.L_0:
        /*0004*/ 	.word	index@(_Z4gemmILi32ELi32ELi8ELi4ELi4EEvPfS0_S0_iii)
        /*0008*/ 	.word	0x00000040


	//----- nvinfo : EIATTR_FRAME_SIZE
	.align		4
.L_1:
        /*000c*/ 	.byte	0x04, 0x11
        /*000e*/ 	.short	(.L_3 - .L_2)
	.align		4
.L_2:
        /*0010*/ 	.word	index@(_Z4gemmILi32ELi32ELi8ELi4ELi4EEvPfS0_S0_iii)
        /*0014*/ 	.word	0x00000000


	//----- nvinfo : EIATTR_MIN_STACK_SIZE
	.align		4
.L_3:
        /*0018*/ 	.byte	0x04, 0x12
        /*001a*/ 	.short	(.L_5 - .L_4)
	.align		4
.L_4:
        /*001c*/ 	.word	index@(_Z4gemmILi32ELi32ELi8ELi4ELi4EEvPfS0_S0_iii)
        /*0020*/ 	.word	0x00000000
.L_5:


//--------------------- .nv.compat                --------------------------
	.section	.nv.compat,"",@"SHT_CUDA_COMPAT_INFO"
	.align	4
        /*0000*/ 	.byte	0x02, 0x09, 0x00, 0x00, 0x02, 0x02, 0x01, 0x00, 0x02, 0x05, 0x05, 0x00, 0x03, 0x07, 0x01, 0x01
        /*0010*/ 	.byte	0x02, 0x03, 0x00, 0x00, 0x02, 0x06, 0x01, 0x00, 0x04, 0x0b, 0x08, 0x00, 0x09, 0x00, 0x00, 0x00
        /*0020*/ 	.byte	0x00, 0x00, 0x00, 0x00


//--------------------- .nv.info._Z4gemmILi32ELi32ELi8ELi4ELi4EEvPfS0_S0_iii --------------------------
	.section	.nv.info._Z4gemmILi32ELi32ELi8ELi4ELi4EEvPfS0_S0_iii,"",@"SHT_CUDA_INFO"
	.sectionflags	@""
	.align	4


	//----- nvinfo : EIATTR_CUDA_API_VERSION
	.align		4
        /*0000*/ 	.byte	0x04, 0x37
        /*0002*/ 	.short	(.L_7 - .L_6)
.L_6:
        /*0004*/ 	.word	0x00000082


	//----- nvinfo : EIATTR_KPARAM_INFO
	.align		4
.L_7:
        /*0008*/ 	.byte	0x04, 0x17
        /*000a*/ 	.short	(.L_9 - .L_8)
.L_8:
        /*000c*/ 	.word	0x00000000
        /*0010*/ 	.short	0x0005
        /*0012*/ 	.short	0x0020
        /*0014*/ 	.byte	0x00, 0xf0, 0x11, 0x00


	//----- nvinfo : EIATTR_KPARAM_INFO
	.align		4
.L_9:
        /*0018*/ 	.byte	0x04, 0x17
        /*001a*/ 	.short	(.L_11 - .L_10)
.L_10:
        /*001c*/ 	.word	0x00000000
        /*0020*/ 	.short	0x0004
        /*0022*/ 	.short	0x001c
        /*0024*/ 	.byte	0x00, 0xf0, 0x11, 0x00


	//----- nvinfo : EIATTR_KPARAM_INFO
	.align		4
.L_11:
        /*0028*/ 	.byte	0x04, 0x17
        /*002a*/ 	.short	(.L_13 - .L_12)
.L_12:
        /*002c*/ 	.word	0x00000000
        /*0030*/ 	.short	0x0003
        /*0032*/ 	.short	0x0018
        /*0034*/ 	.byte	0x00, 0xf0, 0x11, 0x00


	//----- nvinfo : EIATTR_KPARAM_INFO
	.align		4
.L_13:
        /*0038*/ 	.byte	0x04, 0x17
        /*003a*/ 	.short	(.L_15 - .L_14)
.L_14:
        /*003c*/ 	.word	0x00000000
        /*0040*/ 	.short	0x0002
        /*0042*/ 	.short	0x0010
        /*0044*/ 	.byte	0x00, 0xf5, 0x21, 0x00


	//----- nvinfo : EIATTR_KPARAM_INFO
	.align		4
.L_15:
        /*0048*/ 	.byte	0x04, 0x17
        /*004a*/ 	.short	(.L_17 - .L_16)
.L_16:
        /*004c*/ 	.word	0x00000000
        /*0050*/ 	.short	0x0001
        /*0052*/ 	.short	0x0008
        /*0054*/ 	.byte	0x00, 0xf5, 0x21, 0x00


	//----- nvinfo : EIATTR_KPARAM_INFO
	.align		4
.L_17:
        /*0058*/ 	.byte	0x04, 0x17
        /*005a*/ 	.short	(.L_19 - .L_18)
.L_18:
        /*005c*/ 	.word	0x00000000
        /*0060*/ 	.short	0x0000
        /*0062*/ 	.short	0x0000
        /*0064*/ 	.byte	0x00, 0xf5, 0x21, 0x00


	//----- nvinfo : EIATTR_SPARSE_MMA_MASK
	.align		4
.L_19:
        /*0068*/ 	.byte	0x03, 0x50
        /*006a*/ 	.short	0x0000


	//----- nvinfo : EIATTR_MAXREG_COUNT
	.align		4
        /*006c*/ 	.byte	0x03, 0x1b
        /*006e*/ 	.short	0x00ff


	//----- nvinfo : EIATTR_NUM_BARRIERS
	.align		4
        /*0070*/ 	.byte	0x02, 0x4c
        /*0072*/ 	.byte	0x01
	.zero		1


	//----- nvinfo : EIATTR_MERCURY_ISA_VERSION
	.align		4
        /*0074*/ 	.byte	0x03, 0x5f
        /*0076*/ 	.short	0x0101


	//----- nvinfo : EIATTR_VRC_CTA_INIT_COUNT
	.align		4
        /*0078*/ 	.byte	0x02, 0x4a
	.zero		1
	.zero		1


	//----- nvinfo : EIATTR_EXIT_INSTR_OFFSETS
	.align		4
        /*007c*/ 	.byte	0x04, 0x1c
        /*007e*/ 	.short	(.L_21 - .L_20)


	//   ....[0]....
.L_20:
        /*0080*/ 	.word	0x000012e0


	//----- nvinfo : EIATTR_CRS_STACK_SIZE
	.align		4
.L_21:
        /*0084*/ 	.byte	0x04, 0x1e
        /*0086*/ 	.short	(.L_23 - .L_22)
.L_22:
        /*0088*/ 	.word	0x00000000


	//----- nvinfo : EIATTR_CBANK_PARAM_SIZE
	.align		4
.L_23:
        /*008c*/ 	.byte	0x03, 0x19
        /*008e*/ 	.short	0x0024


	//----- nvinfo : EIATTR_PARAM_CBANK
	.align		4
        /*0090*/ 	.byte	0x04, 0x0a
        /*0092*/ 	.short	(.L_25 - .L_24)
	.align		4
.L_24:
        /*0094*/ 	.word	index@(.nv.constant0._Z4gemmILi32ELi32ELi8ELi4ELi4EEvPfS0_S0_iii)
        /*0098*/ 	.short	0x0380
        /*009a*/ 	.short	0x0024


	//----- nvinfo : EIATTR_SW_WAR
	.align		4
.L_25:
        /*009c*/ 	.byte	0x04, 0x36
        /*009e*/ 	.short	(.L_27 - .L_26)
.L_26:
        /*00a0*/ 	.word	0x00000008
.L_27:


//--------------------- .nv.callgraph             --------------------------
	.section	.nv.callgraph,"",@"SHT_CUDA_CALLGRAPH"
	.align	4
	.sectionentsize	8
	.align		4
        /*0000*/ 	.word	0x00000000
	.align		4
        /*0004*/ 	.word	0xffffffff
	.align		4
        /*0008*/ 	.word	0x00000000
	.align		4
        /*000c*/ 	.word	0xfffffffe
	.align		4
        /*0010*/ 	.word	0x00000000
	.align		4
        /*0014*/ 	.word	0xfffffffd
	.align		4
        /*0018*/ 	.word	0x00000000
	.align		4
        /*001c*/ 	.word	0xfffffffc


//--------------------- .text._Z4gemmILi32ELi32ELi8ELi4ELi4EEvPfS0_S0_iii --------------------------
	.section	.text._Z4gemmILi32ELi32ELi8ELi4ELi4EEvPfS0_S0_iii,"ax",@progbits
	.align	128
        .global         _Z4gemmILi32ELi32ELi8ELi4ELi4EEvPfS0_S0_iii
        .type           _Z4gemmILi32ELi32ELi8ELi4ELi4EEvPfS0_S0_iii,@function
        .size           _Z4gemmILi32ELi32ELi8ELi4ELi4EEvPfS0_S0_iii,(.L_x_15 - _Z4gemmILi32ELi32ELi8ELi4ELi4EEvPfS0_S0_iii)
        .other          _Z4gemmILi32ELi32ELi8ELi4ELi4EEvPfS0_S0_iii,@"STO_CUDA_ENTRY STV_DEFAULT"
_Z4gemmILi32ELi32ELi8ELi4ELi4EEvPfS0_S0_iii:
.text._Z4gemmILi32ELi32ELi8ELi4ELi4EEvPfS0_S0_iii:
[----:B------:R-:W-:Y:S01]  /*0000*/  LDC R1, c[0x0][0x37c] ;  /* 0x0000df00ff017b82 */ /* 0x000fe20000000800 */
[----:B------:R-:W0:Y:S01]  /*0010*/  LDCU UR5, c[0x0][0x3a0] ;  /* 0x00007400ff0577ac */ /* 0x000e220008000800 */
[----:B------:R-:W-:Y:S01]  /*0020*/  HFMA2 R35, -RZ, RZ, 0, 0 ;  /* 0x00000000ff237431 */ /* 0x000fe200000001ff */
[----:B------:R-:W-:Y:S01]  /*0030*/  MOV R33, RZ ;  /* 0x000000ff00217202 */ /* 0x000fe20000000f00 */
[----:B------:R-:W-:Y:S01]  /*0040*/  HFMA2 R45, -RZ, RZ, 0, 0 ;  /* 0x00000000ff2d7431 */ /* 0x000fe200000001ff */
[----:B------:R-:W-:Y:S01]  /*0050*/  MOV R43, RZ ;  /* 0x000000ff002b7202 */ /* 0x000fe20000000f00 */
[----:B------:R-:W-:Y:S01]  /*0060*/  HFMA2 R49, -RZ, RZ, 0, 0 ;  /* 0x00000000ff317431 */ /* 0x000fe200000001ff */
[----:B------:R-:W-:Y:S01]  /*0070*/  CS2R R22, SRZ ;  /* 0x0000000000167805 */ /* 0x000fe2000001ff00 */
[----:B------:R-:W-:Y:S01]  /*0080*/  HFMA2 R37, -RZ, RZ, 0, 0 ;  /* 0x00000000ff257431 */ /* 0x000fe200000001ff */
[----:B------:R-:W-:Y:S01]  /*0090*/  CS2R R20, SRZ ;  /* 0x0000000000147805 */ /* 0x000fe2000001ff00 */
[----:B------:R-:W-:Y:S01]  /*00a0*/  HFMA2 R41, -RZ, RZ, 0, 0 ;  /* 0x00000000ff297431 */ /* 0x000fe200000001ff */
[----:B------:R-:W-:-:S02]  /*00b0*/  MOV R47, RZ ;  /* 0x000000ff002f7202 */ /* 0x000fc40000000f00 */
[----:B------:R-:W-:Y:S02]  /*00c0*/  CS2R R10, SRZ ;  /* 0x00000000000a7805 */ /* 0x000fe4000001ff00 */
[----:B------:R-:W-:Y:S01]  /*00d0*/  MOV R39, RZ ;  /* 0x000000ff00277202 */ /* 0x000fe20000000f00 */
[----:B------:R-:W1:Y:S01]  /*00e0*/  LDCU.64 UR8, c[0x0][0x358] ;  /* 0x00006b00ff0877ac */ /* 0x000e620008000a00 */
[----:B------:R-:W-:Y:S01]  /*00f0*/  MOV R9, RZ ;  /* 0x000000ff00097202 */ /* 0x000fe20000000f00 */
[----:B0-----:R-:W-:-:S09]  /*0100*/  UISETP.GE.AND UP0, UPT, UR5, 0x8, UPT ;  /* 0x000000080500788c */ /* 0x001fd2000bf06270 */
[----:B------:R-:W-:Y:S05]  /*0110*/  BRA.U !UP0, `(.L_x_0) ;  /* 0x0000000d08f07547 */ /* 0x000fea000b800000 */
[----:B------:R-:W0:Y:S01]  /*0120*/  S2R R2, SR_TID.X ;  /* 0x0000000000027919 */ /* 0x000e220000002100 */
[----:B------:R-:W-:Y:S01]  /*0130*/  USHF.R.S32.HI UR4, URZ, 0x1f, UR5 ;  /* 0x0000001fff047899 */ /* 0x000fe20008011405 */
[----:B------:R-:W-:Y:S01]  /*0140*/  MOV R0, RZ ;  /* 0x000000ff00007202 */ /* 0x000fe20000000f00 */
[----:B------:R-:W2:Y:S02]  /*0150*/  S2R R5, SR_TID.Y ;  /* 0x0000000000057919 */ /* 0x000ea40000002200 */
[----:B------:R-:W-:Y:S01]  /*0160*/  ULEA.HI UR4, UR4, UR5, URZ, 0x3 ;  /* 0x0000000504047291 */ /* 0x000fe2000f8f18ff */
[----:B------:R-:W-:-:S03]  /*0170*/  MOV R35, RZ ;  /* 0x000000ff00237202 */ /* 0x000fc60000000f00 */
[----:B------:R-:W-:-:S12]  /*0180*/  USHF.R.S32.HI UR4, URZ, 0x3, UR4 ;  /* 0x00000003ff047899 */ /* 0x000fd80008011404 */
.L_x_13:
[----:B0-----:R-:W-:Y:S01]  /*0190*/  ISETP.GT.U32.AND P0, PT, R2, 0x1f, PT ;  /* 0x0000001f0200780c */ /* 0x001fe20003f04070 */
[----:B------:R-:W-:-:S12]  /*01a0*/  BSSY.RECONVERGENT B1, `(.L_x_1) ;  /* 0x000003f000017945 */ /* 0x000fd80003800200 */
[----:B------:R-:W-:Y:S05]  /*01b0*/  @P0 BRA `(.L_x_2) ;  /* 0x0000000000f40947 */ /* 0x000fea0003800000 */
[----:B--2---:R-:W-:Y:S02]  /*01c0*/  LEA R17, R0, R5, 0x3 ;  /* 0x0000000500117211 */ /* 0x004fe400078e18ff */
[----:B------:R-:W-:-:S07]  /*01d0*/  MOV R3, R2 ;  /* 0x0000000200037202 */ /* 0x000fce0000000f00 */
.L_x_12:
[----:B------:R-:W-:Y:S01]  /*01e0*/  ISETP.GT.U32.AND P0, PT, R5, 0x1f, PT ;  /* 0x0000001f0500780c */ /* 0x000fe20003f04070 */
[----:B------:R-:W-:-:S12]  /*01f0*/  BSSY.RECONVERGENT B0, `(.L_x_3) ;  /* 0x0000036000007945 */ /* 0x000fd80003800200 */
[----:B0-----:R-:W-:Y:S05]  /*0200*/  @P0 BRA `(.L_x_4) ;  /* 0x0000000000d00947 */ /* 0x001fea0003800000 */
[----:B------:R-:W0:Y:S01]  /*0210*/  S2R R4, SR_CTAID.X ;  /* 0x0000000000047919 */ /* 0x000e220000002500 */
[----:B------:R-:W2:Y:S01]  /*0220*/  S2UR UR6, SR_CgaCtaId ;  /* 0x00000000000679c3 */ /* 0x000ea20000008800 */
[----:B------:R-:W3:Y:S01]  /*0230*/  LDCU UR7, c[0x0][0x3a0] ;  /* 0x00007400ff0777ac */ /* 0x000ee20008000800 */
[----:B------:R-:W-:Y:S01]  /*0240*/  MOV R8, R5 ;  /* 0x0000000500087202 */ /* 0x000fe20000000f00 */
[----:B------:R-:W-:Y:S02]  /*0250*/  UMOV UR5, 0x400 ;  /* 0x0000040000057882 */ /* 0x000fe40000000000 */
[----:B--2---:R-:W-:-:S06]  /*0260*/  ULEA UR5, UR6, UR5, 0x18 ;  /* 0x0000000506057291 */ /* 0x004fcc000f8ec0ff */
[----:B------:R-:W-:Y:S02]  /*0270*/  LEA R6, R5, UR5, 0x2 ;  /* 0x0000000505067c11 */ /* 0x000fe4000f8e10ff */
[----:B0-----:R-:W-:Y:S02]  /*0280*/  LEA R4, R4, R3, 0x5 ;  /* 0x0000000304047211 */ /* 0x001fe400078e28ff */
[----:B------:R-:W-:-:S03]  /*0290*/  LEA R14, R3, R6, 0x5 ;  /* 0x00000006030e7211 */ /* 0x000fc600078e28ff */
[----:B---3--:R-:W-:-:S07]  /*02a0*/  IMAD R16, R4, UR7, R17 ;  /* 0x0000000704107c24 */ /* 0x008fce000f8e0211 */
.L_x_11:
[----:B------:R-:W-:Y:S01]  /*02b0*/  ISETP.GT.U32.AND P1, PT, R5, 0x7, PT ;  /* 0x000000070500780c */ /* 0x000fe20003f24070 */
[----:B------:R-:W-:Y:S01]  /*02c0*/  BSSY.RECONVERGENT B2, `(.L_x_5) ;  /* 0x000000f000027945 */ /* 0x000fe20003800200 */
[----:B------:R-:W-:-:S11]  /*02d0*/  ISETP.GT.U32.AND P0, PT, R2, 0x7, PT ;  /* 0x000000070200780c */ /* 0x000fd60003f04070 */
[----:B0-----:R-:W-:Y:S05]  /*02e0*/  @P1 BRA `(.L_x_6) ;  /* 0x0000000000301947 */ /* 0x001fea0003800000 */
[----:B------:R-:W-:Y:S02]  /*02f0*/  MOV R13, R16 ;  /* 0x00000010000d7202 */ /* 0x000fe40000000f00 */
[----:B------:R-:W-:Y:S02]  /*0300*/  MOV R4, R14 ;  /* 0x0000000e00047202 */ /* 0x000fe40000000f00 */
[----:B------:R-:W-:-:S07]  /*0310*/  MOV R12, R5 ;  /* 0x00000005000c7202 */ /* 0x000fce0000000f00 */
.L_x_7:
[----:B------:R-:W0:Y:S02]  /*0320*/  LDC.64 R6, c[0x0][0x380] ;  /* 0x0000e000ff067b82 */ /* 0x000e240000000a00 */
[----:B0-----:R-:W-:-:S06]  /*0330*/  IMAD.WIDE R6, R13, 0x4, R6 ;  /* 0x000000040d067825 */ /* 0x001fcc00078e0206 */
[----:B-1----:R-:W2:Y:S01]  /*0340*/  LDG.E R7, desc[UR8][R6.64] ;  /* 0x0000000806077981 */ /* 0x002ea2000c1e1900 */
[C---:B------:R-:W-:Y:S02]  /*0350*/  ISETP.GE.U32.AND P1, PT, R12.reuse, 0x4, PT ;  /* 0x000000040c00780c */ /* 0x040fe40003f26070 */
[----:B------:R-:W-:Y:S02]  /*0360*/  IADD3 R12, PT, PT, R12, 0x4, RZ ;  /* 0x000000040c0c7810 */ /* 0x000fe40007ffe0ff */
[----:B------:R-:W-:Y:S01]  /*0370*/  IADD3 R13, PT, PT, R13, 0x4, RZ ;  /* 0x000000040d0d7810 */ /* 0x000fe20007ffe0ff */
[----:B--2---:R0:W-:Y:S02]  /*0380*/  STS [R4], R7 ;  /* 0x0000000704007388 */ /* 0x0041e40000000800 */
[----:B0-----:R-:W-:-:S06]  /*0390*/  IADD3 R4, PT, PT, R4, 0x10, RZ ;  /* 0x0000001004047810 */ /* 0x001fcc0007ffe0ff */
[----:B------:R-:W-:Y:S05]  /*03a0*/  @!P1 BRA `(.L_x_7) ;  /* 0xfffffffc00dc9947 */ /* 0x000fea000383ffff */
.L_x_6:
[----:B-1----:R-:W-:Y:S05]  /*03b0*/  BSYNC.RECONVERGENT B2 ;  /* 0x0000000000027941 */ /* 0x002fea0003800200 */
.L_x_5:
[----:B------:R-:W-:Y:S04]  /*03c0*/  BSSY.RECONVERGENT B2, `(.L_x_8) ;  /* 0x0000015000027945 */ /* 0x000fe80003800200 */
[----:B------:R-:W-:Y:S05]  /*03d0*/  @P0 BRA `(.L_x_9) ;  /* 0x00000000004c0947 */ /* 0x000fea0003800000 */
[----:B------:R-:W0:Y:S01]  /*03e0*/  S2R R7, SR_CTAID.Y ;  /* 0x0000000000077919 */ /* 0x000e220000002600 */
[----:B------:R-:W1:Y:S01]  /*03f0*/  S2UR UR6, SR_CgaCtaId ;  /* 0x00000000000679c3 */ /* 0x000e620000008800 */
[----:B------:R-:W-:Y:S01]  /*0400*/  UMOV UR5, 0x400 ;  /* 0x0000040000057882 */ /* 0x000fe20000000000 */
[----:B------:R-:W-:Y:S01]  /*0410*/  MOV R13, R2 ;  /* 0x00000002000d7202 */ /* 0x000fe20000000f00 */
[----:B------:R-:W-:-:S04]  /*0420*/  UIADD3 UR5, UPT, UPT, UR5, 0x400, URZ ;  /* 0x0000040005057890 */ /* 0x000fc8000fffe0ff */
[----:B-1----:R-:W-:-:S06]  /*0430*/  ULEA UR5, UR6, UR5, 0x18 ;  /* 0x0000000506057291 */ /* 0x002fcc000f8ec0ff */
[----:B------:R-:W-:Y:S02]  /*0440*/  LEA R12, R8, UR5, 0x2 ;  /* 0x00000005080c7c11 */ /* 0x000fe4000f8e10ff */
[----:B0-----:R-:W-:-:S07]  /*0450*/  LEA R19, R7, R8, 0x5 ;  /* 0x0000000807137211 */ /* 0x001fce00078e28ff */
.L_x_10:
[----:B0-----:R-:W0:Y:S01]  /*0460*/  LDC.64 R6, c[0x0][0x388] ;  /* 0x0000e200ff067b82 */ /* 0x001e220000000a00 */
[----:B------:R-:W1:Y:S01]  /*0470*/  LDCU UR5, c[0x0][0x39c] ;  /* 0x00007380ff0577ac */ /* 0x000e620008000800 */
[----:B------:R-:W-:-:S05]  /*0480*/  LEA R4, R0, R13, 0x3 ;  /* 0x0000000d00047211 */ /* 0x000fca00078e18ff */
[----:B-1----:R-:W-:-:S04]  /*0490*/  IMAD R15, R4, UR5, R19 ;  /* 0x00000005040f7c24 */ /* 0x002fc8000f8e0213 */
[----:B0-----:R-:W-:-:S06]  /*04a0*/  IMAD.WIDE R6, R15, 0x4, R6 ;  /* 0x000000040f067825 */ /* 0x001fcc00078e0206 */
[----:B------:R-:W2:Y:S01]  /*04b0*/  LDG.E R6, desc[UR8][R6.64] ;  /* 0x0000000806067981 */ /* 0x000ea2000c1e1900 */
[C---:B------:R-:W-:Y:S02]  /*04c0*/  LEA R15, R13.reuse, R12, 0x7 ;  /* 0x0000000c0d0f7211 */ /* 0x040fe400078e38ff */
[C---:B------:R-:W-:Y:S02]  /*04d0*/  ISETP.GE.U32.AND P0, PT, R13.reuse, 0x4, PT ;  /* 0x000000040d00780c */ /* 0x040fe40003f06070 */
[----:B------:R-:W-:Y:S01]  /*04e0*/  IADD3 R13, PT, PT, R13, 0x4, RZ ;  /* 0x000000040d0d7810 */ /* 0x000fe20007ffe0ff */
[----:B--2---:R0:W-:Y:S10]  /*04f0*/  STS [R15], R6 ;  /* 0x000000060f007388 */ /* 0x0041f40000000800 */
[----:B------:R-:W-:Y:S05]  /*0500*/  @!P0 BRA `(.L_x_10) ;  /* 0xfffffffc00d48947 */ /* 0x000fea000383ffff */
.L_x_9:
[----:B------:R-:W-:Y:S05]  /*0510*/  BSYNC.RECONVERGENT B2 ;  /* 0x0000000000027941 */ /* 0x000fea0003800200 */
.L_x_8:
[C---:B------:R-:W-:Y:S02]  /*0520*/  ISETP.GE.U32.AND P0, PT, R8.reuse, 0x1c, PT ;  /* 0x0000001c0800780c */ /* 0x040fe40003f06070 */
[----:B------:R-:W-:-:S11]  /*0530*/  IADD3 R8, PT, PT, R8, 0x4, RZ ;  /* 0x0000000408087810 */ /* 0x000fd60007ffe0ff */
[----:B------:R-:W-:Y:S05]  /*0540*/  @!P0 BRA `(.L_x_11) ;  /* 0xfffffffc00588947 */ /* 0x000fea000383ffff */
.L_x_4:
[----:B-1----:R-:W-:Y:S05]  /*0550*/  BSYNC.RECONVERGENT B0 ;  /* 0x0000000000007941 */ /* 0x002fea0003800200 */
.L_x_3:
[C---:B------:R-:W-:Y:S02]  /*0560*/  ISETP.GE.U32.AND P0, PT, R3.reuse, 0x1c, PT ;  /* 0x0000001c0300780c */ /* 0x040fe40003f06070 */
[----:B------:R-:W-:-:S11]  /*0570*/  IADD3 R3, PT, PT, R3, 0x4, RZ ;  /* 0x0000000403037810 */ /* 0x000fd60007ffe0ff */
[----:B------:R-:W-:Y:S05]  /*0580*/  @!P0 BRA `(.L_x_12) ;  /* 0xfffffffc00148947 */ /* 0x000fea000383ffff */
.L_x_2:
[----:B-1----:R-:W-:Y:S05]  /*0590*/  BSYNC.RECONVERGENT B1 ;  /* 0x0000000000017941 */ /* 0x002fea0003800200 */
.L_x_1:
[----:B------:R-:W1:Y:S08]  /*05a0*/  S2UR UR6, SR_CgaCtaId ;  /* 0x00000000000679c3 */ /* 0x000e700000008800 */
[----:B------:R-:W-:Y:S01]  /*05b0*/  BAR.SYNC.DEFER_BLOCKING 0x0 ;  /* 0x0000000000007b1d */ /* 0x000fe20000010000 */
[----:B------:R-:W-:-:S04]  /*05c0*/  IADD3 R0, PT, PT, R0, 0x1, RZ ;  /* 0x0000000100007810 */ /* 0x000fc80007ffe0ff */
[----:B------:R-:W-:Y:S01]  /*05d0*/  ISETP.NE.AND P0, PT, R0, UR4, PT ;  /* 0x0000000400007c0c */ /* 0x000fe2000bf05270 */
[----:B------:R-:W-:Y:S02]  /*05e0*/  UMOV UR5, 0x400 ;  /* 0x0000040000057882 */ /* 0x000fe40000000000 */
[----:B------:R-:W-:Y:S02]  /*05f0*/  UIADD3 UR7, UPT, UPT, UR5, 0x400, URZ ;  /* 0x0000040005077890 */ /* 0x000fe4000fffe0ff */
[----:B-1----:R-:W-:Y:S02]  /*0600*/  ULEA UR5, UR6, UR5, 0x18 ;  /* 0x0000000506057291 */ /* 0x002fe4000f8ec0ff */
[----:B------:R-:W-:-:S04]  /*0610*/  ULEA UR7, UR6, UR7, 0x18 ;  /* 0x0000000706077291 */ /* 0x000fc8000f8ec0ff */
[----:B------:R-:W-:Y:S02]  /*0620*/  LEA R8, R2, UR5, 0x5 ;  /* 0x0000000502087c11 */ /* 0x000fe4000f8e28ff */
[----:B--2---:R-:W-:-:S03]  /*0630*/  LEA R58, R5, UR7, 0x2 ;  /* 0x00000007053a7c11 */ /* 0x004fc6000f8e10ff */
[----:B------:R-:W-:Y:S04]  /*0640*/  LDS.128 R28, [R8] ;  /* 0x00000000081c7984 */ /* 0x000fe80000000c00 */
[----:B------:R-:W1:Y:S04]  /*0650*/  LDS R46, [R58] ;  /* 0x000000003a2e7984 */ /* 0x000e680000000800 */
[----:B------:R-:W2:Y:S04]  /*0660*/  LDS R44, [R58+0x20] ;  /* 0x000020003a2c7984 */ /* 0x000ea80000000800 */
[----:B------:R-:W3:Y:S04]  /*0670*/  LDS R36, [R58+0x40] ;  /* 0x000040003a247984 */ /* 0x000ee80000000800 */
[----:B------:R-:W4:Y:S04]  /*0680*/  LDS R34, [R58+0x60] ;  /* 0x000060003a227984 */ /* 0x000f280000000800 */
[----:B------:R-:W5:Y:S04]  /*0690*/  LDS R42, [R58+0x80] ;  /* 0x000080003a2a7984 */ /* 0x000f680000000800 */
[----:B------:R-:W5:Y:S04]  /*06a0*/  LDS R40, [R58+0xa0] ;  /* 0x0000a0003a287984 */ /* 0x000f680000000800 */
[----:B0-----:R-:W0:Y:S04]  /*06b0*/  LDS R6, [R58+0xc0] ;  /* 0x0000c0003a067984 */ /* 0x001e280000000800 */
[----:B------:R-:W0:Y:S04]  /*06c0*/  LDS R53, [R58+0x100] ;  /* 0x000100003a357984 */ /* 0x000e280000000800 */
[----:B------:R-:W0:Y:S04]  /*06d0*/  LDS.128 R16, [R8+0x100] ;  /* 0x0001000008107984 */ /* 0x000e280000000c00 */
[----:B------:R-:W0:Y:S04]  /*06e0*/  LDS R51, [R58+0x120] ;  /* 0x000120003a337984 */ /* 0x000e280000000800 */
[----:B------:R-:W0:Y:S01]  /*06f0*/  LDS R4, [R58+0xe0] ;  /* 0x0000e0003a047984 */ /* 0x000e220000000800 */
[----:B-1----:R-:W-:-:S03]  /*0700*/  FFMA R21, R28, R46, R21 ;  /* 0x0000002e1c157223 */ /* 0x002fc60000000015 */
[----:B------:R-:W1:Y:S01]  /*0710*/  LDS.128 R12, [R8+0x200] ;  /* 0x00020000080c7984 */ /* 0x000e620000000c00 */
[----:B--2---:R-:W-:-:S03]  /*0720*/  FFMA R11, R28, R44, R11 ;  /* 0x0000002c1c0b7223 */ /* 0x004fc6000000000b */
[----:B------:R-:W2:Y:S01]  /*0730*/  LDS R3, [R58+0x140] ;  /* 0x000140003a037984 */ /* 0x000ea20000000800 */
[----:B---3--:R-:W-:-:S03]  /*0740*/  FFMA R9, R28, R36, R9 ;  /* 0x000000241c097223 */ /* 0x008fc60000000009 */
[----:B------:R-:W3:Y:S01]  /*0750*/  LDS R7, [R58+0x160] ;  /* 0x000160003a077984 */ /* 0x000ee20000000800 */
[----:B----4-:R-:W-:-:S03]  /*0760*/  FFMA R23, R28, R34, R23 ;  /* 0x000000221c177223 */ /* 0x010fc60000000017 */
[----:B------:R-:W4:Y:S01]  /*0770*/  LDS.128 R24, [R8+0x300] ;  /* 0x0003000008187984 */ /* 0x000f220000000c00 */
[----:B-----5:R-:W-:-:S03]  /*0780*/  FFMA R28, R42, R29, R21 ;  /* 0x0000001d2a1c7223 */ /* 0x020fc60000000015 */
[----:B------:R-:W5:Y:S01]  /*0790*/  LDS R38, [R58+0x180] ;  /* 0x000180003a267984 */ /* 0x000f620000000800 */
[-C--:B------:R-:W-:Y:S01]  /*07a0*/  FFMA R32, R40, R29.reuse, R11 ;  /* 0x0000001d28207223 */ /* 0x080fe2000000000b */
[----:B0-----:R-:W-:Y:S02]  /*07b0*/  FFMA R48, R6, R29, R9 ;  /* 0x0000001d06307223 */ /* 0x001fe40000000009 */
[----:B------:R-:W-:Y:S01]  /*07c0*/  LDS R61, [R58+0x300] ;  /* 0x000300003a3d7984 */ /* 0x000fe20000000800 */
[----:B------:R-:W-:-:S03]  /*07d0*/  FFMA R21, R53, R30, R28 ;  /* 0x0000001e35157223 */ /* 0x000fc6000000001c */
[----:B------:R-:W-:Y:S01]  /*07e0*/  LDS R59, [R58+0x320] ;  /* 0x000320003a3b7984 */ /* 0x000fe20000000800 */
[-C--:B------:R-:W-:Y:S01]  /*07f0*/  FFMA R41, R46, R16.reuse, R41 ;  /* 0x000000102e297223 */ /* 0x080fe20000000029 */
[-C--:B------:R-:W-:Y:S01]  /*0800*/  FFMA R39, R44, R16.reuse, R39 ;  /* 0x000000102c277223 */ /* 0x080fe20000000027 */
[-C--:B------:R-:W-:Y:S01]  /*0810*/  FFMA R37, R36, R16.reuse, R37 ;  /* 0x0000001024257223 */ /* 0x080fe20000000025 */
[----:B------:R-:W-:Y:S01]  /*0820*/  FFMA R9, R34, R16, R10 ;  /* 0x0000001022097223 */ /* 0x000fe2000000000a */
[----:B------:R-:W-:Y:S01]  /*0830*/  FFMA R28, R51, R30, R32 ;  /* 0x0000001e331c7223 */ /* 0x000fe20000000020 */
[----:B------:R-:W0:Y:S01]  /*0840*/  LDS R16, [R58+0x1a0] ;  /* 0x0001a0003a107984 */ /* 0x000e220000000800 */
[----:B------:R-:W-:-:S03]  /*0850*/  FFMA R50, R4, R29, R23 ;  /* 0x0000001d04327223 */ /* 0x000fc60000000017 */
[----:B------:R-:W0:Y:S01]  /*0860*/  LDS R32, [R58+0x1c0] ;  /* 0x0001c0003a207984 */ /* 0x000e220000000800 */
[-C--:B------:R-:W-:Y:S01]  /*0870*/  FFMA R52, R4, R17.reuse, R9 ;  /* 0x0000001104347223 */ /* 0x080fe20000000009 */
[-C--:B-1----:R-:W-:Y:S02]  /*0880*/  FFMA R47, R46, R12.reuse, R47 ;  /* 0x0000000c2e2f7223 */ /* 0x082fe4000000002f */
[----:B------:R-:W1:Y:S01]  /*0890*/  LDS R10, [R58+0x1e0] ;  /* 0x0001e0003a0a7984 */ /* 0x000e620000000800 */
[-C--:B------:R-:W-:Y:S01]  /*08a0*/  FFMA R49, R44, R12.reuse, R49 ;  /* 0x0000000c2c317223 */ /* 0x080fe20000000031 */
[----:B------:R-:W-:Y:S01]  /*08b0*/  FFMA R23, R34, R12, R22 ;  /* 0x0000000c22177223 */ /* 0x000fe20000000016 */
[-C--:B--2---:R-:W-:Y:S01]  /*08c0*/  FFMA R55, R3, R30.reuse, R48 ;  /* 0x0000001e03377223 */ /* 0x084fe20000000030 */
[-C--:B------:R-:W-:Y:S01]  /*08d0*/  FFMA R48, R42, R17.reuse, R41 ;  /* 0x000000112a307223 */ /* 0x080fe20000000029 */
[----:B------:R-:W-:Y:S01]  /*08e0*/  LDS R57, [R58+0x340] ;  /* 0x000340003a397984 */ /* 0x000fe20000000800 */
[----:B---3--:R-:W-:Y:S01]  /*08f0*/  FFMA R29, R7, R30, R50 ;  /* 0x0000001e071d7223 */ /* 0x008fe20000000032 */
[-C--:B------:R-:W-:Y:S01]  /*0900*/  FFMA R30, R40, R17.reuse, R39 ;  /* 0x00000011281e7223 */ /* 0x080fe20000000027 */
[----:B------:R-:W-:Y:S01]  /*0910*/  FFMA R50, R6, R17, R37 ;  /* 0x0000001106327223 */ /* 0x000fe20000000025 */
[----:B------:R-:W-:Y:S01]  /*0920*/  FFMA R17, R36, R12, R20 ;  /* 0x0000000c24117223 */ /* 0x000fe20000000014 */
[-C--:B----4-:R-:W-:Y:S01]  /*0930*/  FFMA R43, R46, R24.reuse, R43 ;  /* 0x000000182e2b7223 */ /* 0x090fe2000000002b */
[-C--:B------:R-:W-:Y:S01]  /*0940*/  FFMA R12, R42, R13.reuse, R47 ;  /* 0x0000000d2a0c7223 */ /* 0x080fe2000000002f */
[----:B------:R-:W-:Y:S01]  /*0950*/  FFMA R45, R44, R24, R45 ;  /* 0x000000182c2d7223 */ /* 0x000fe2000000002d */
[-C--:B------:R-:W-:Y:S01]  /*0960*/  FFMA R48, R53, R18.reuse, R48 ;  /* 0x0000001235307223 */ /* 0x080fe20000000030 */
[-C--:B------:R-:W-:Y:S01]  /*0970*/  FFMA R30, R51, R18.reuse, R30 ;  /* 0x00000012331e7223 */ /* 0x080fe2000000001e */
[-C--:B------:R-:W-:Y:S01]  /*0980*/  FFMA R9, R3, R18.reuse, R50 ;  /* 0x0000001203097223 */ /* 0x080fe20000000032 */
[----:B------:R-:W-:Y:S01]  /*0990*/  FFMA R11, R7, R18, R52 ;  /* 0x00000012070b7223 */ /* 0x000fe20000000034 */
[-C--:B------:R-:W-:Y:S01]  /*09a0*/  FFMA R18, R40, R13.reuse, R49 ;  /* 0x0000000d28127223 */ /* 0x080fe20000000031 */
[----:B------:R-:W-:Y:S01]  /*09b0*/  FFMA R22, R6, R13, R17 ;  /* 0x0000000d06167223 */ /* 0x000fe20000000011 */
[-C--:B------:R-:W-:Y:S01]  /*09c0*/  FFMA R42, R42, R25.reuse, R43 ;  /* 0x000000192a2a7223 */ /* 0x080fe2000000002b */
[-C--:B------:R-:W-:Y:S01]  /*09d0*/  FFMA R20, R53, R14.reuse, R12 ;  /* 0x0000000e35147223 */ /* 0x080fe2000000000c */
[----:B------:R-:W-:Y:S01]  /*09e0*/  FFMA R40, R40, R25, R45 ;  /* 0x0000001928287223 */ /* 0x000fe2000000002d */
[----:B------:R-:W-:Y:S01]  /*09f0*/  FFMA R44, R4, R13, R23 ;  /* 0x0000000d042c7223 */ /* 0x000fe20000000017 */
[----:B------:R-:W-:Y:S01]  /*0a00*/  FFMA R12, R51, R14, R18 ;  /* 0x0000000e330c7223 */ /* 0x000fe20000000012 */
[----:B------:R-:W-:Y:S01]  /*0a10*/  FFMA R42, R53, R26, R42 ;  /* 0x0000001a352a7223 */ /* 0x000fe2000000002a */
[----:B------:R-:W-:Y:S01]  /*0a20*/  FFMA R18, R3, R14, R22 ;  /* 0x0000000e03127223 */ /* 0x000fe20000000016 */
[----:B------:R-:W-:Y:S01]  /*0a30*/  FFMA R50, R51, R26, R40 ;  /* 0x0000001a33327223 */ /* 0x000fe20000000028 */
[C---:B-----5:R-:W-:Y:S01]  /*0a40*/  FFMA R39, R38.reuse, R31, R21 ;  /* 0x0000001f26277223 */ /* 0x060fe20000000015 */
[C---:B------:R-:W-:Y:S01]  /*0a50*/  FFMA R37, R38.reuse, R19, R48 ;  /* 0x0000001326257223 */ /* 0x040fe20000000030 */
[C---:B------:R-:W-:Y:S01]  /*0a60*/  FFMA R49, R38.reuse, R15, R20 ;  /* 0x0000000f26317223 */ /* 0x040fe20000000014 */
[----:B------:R-:W-:Y:S01]  /*0a70*/  LDS R48, [R58+0x200] ;  /* 0x000200003a307984 */ /* 0x000fe20000000800 */
[----:B------:R-:W-:Y:S01]  /*0a80*/  FFMA R14, R7, R14, R44 ;  /* 0x0000000e070e7223 */ /* 0x000fe2000000002c */
[----:B------:R-:W-:Y:S01]  /*0a90*/  FFMA R45, R38, R27, R42 ;  /* 0x0000001b262d7223 */ /* 0x000fe2000000002a */
[----:B0-----:R-:W-:Y:S01]  /*0aa0*/  FFMA R47, R16, R15, R12 ;  /* 0x0000000f102f7223 */ /* 0x001fe2000000000c */
[----:B------:R-:W0:Y:S01]  /*0ab0*/  LDS.128 R20, [R8+0x10] ;  /* 0x0000100008147984 */ /* 0x000e220000000c00 */
[----:B------:R-:W-:Y:S01]  /*0ac0*/  FFMA R12, R32, R31, R55 ;  /* 0x0000001f200c7223 */ /* 0x000fe20000000037 */
[C---:B------:R-:W-:Y:S01]  /*0ad0*/  FFMA R43, R16.reuse, R27, R50 ;  /* 0x0000001b102b7223 */ /* 0x040fe20000000032 */
[C---:B------:R-:W-:Y:S01]  /*0ae0*/  FFMA R13, R16.reuse, R31, R28 ;  /* 0x0000001f100d7223 */ /* 0x040fe2000000001c */
[----:B------:R-:W2:Y:S01]  /*0af0*/  LDS R46, [R58+0x220] ;  /* 0x000220003a2e7984 */ /* 0x000ea20000000800 */
[----:B------:R-:W-:Y:S01]  /*0b00*/  FFMA R17, R16, R19, R30 ;  /* 0x0000001310117223 */ /* 0x000fe2000000001e */
[----:B-1----:R-:W-:Y:S01]  /*0b10*/  FFMA R60, R10, R31, R29 ;  /* 0x0000001f0a3c7223 */ /* 0x002fe2000000001d */
[-C--:B------:R-:W-:Y:S01]  /*0b20*/  FFMA R33, R36, R24.reuse, R33 ;  /* 0x0000001824217223 */ /* 0x080fe20000000021 */
[----:B------:R-:W1:Y:S01]  /*0b30*/  LDS R53, [R58+0x240] ;  /* 0x000240003a357984 */ /* 0x000e620000000800 */
[-C--:B------:R-:W-:Y:S01]  /*0b40*/  FFMA R16, R32, R19.reuse, R9 ;  /* 0x0000001320107223 */ /* 0x080fe20000000009 */
[----:B------:R-:W-:Y:S01]  /*0b50*/  FFMA R36, R10, R19, R11 ;  /* 0x000000130a247223 */ /* 0x000fe2000000000b */
[----:B------:R-:W-:Y:S01]  /*0b60*/  FFMA R35, R34, R24, R35 ;  /* 0x0000001822237223 */ /* 0x000fe20000000023 */
[----:B------:R-:W3:Y:S01]  /*0b70*/  LDS R51, [R58+0x260] ;  /* 0x000260003a337984 */ /* 0x000ee20000000800 */
[-C--:B------:R-:W-:Y:S01]  /*0b80*/  FFMA R24, R32, R15.reuse, R18 ;  /* 0x0000000f20187223 */ /* 0x080fe20000000012 */
[----:B------:R-:W-:Y:S01]  /*0b90*/  FFMA R34, R10, R15, R14 ;  /* 0x0000000f0a227223 */ /* 0x000fe2000000000e */
[-C--:B------:R-:W-:Y:S01]  /*0ba0*/  FFMA R4, R4, R25.reuse, R35 ;  /* 0x0000001904047223 */ /* 0x080fe20000000023 */
[----:B------:R-:W4:Y:S01]  /*0bb0*/  LDS R44, [R58+0x280] ;  /* 0x000280003a2c7984 */ /* 0x000f220000000800 */
[----:B------:R-:W-:-:S02]  /*0bc0*/  FFMA R6, R6, R25, R33 ;  /* 0x0000001906067223 */ /* 0x000fc40000000021 */
[-C--:B------:R-:W-:Y:S01]  /*0bd0*/  FFMA R7, R7, R26.reuse, R4 ;  /* 0x0000001a07077223 */ /* 0x080fe20000000004 */
[----:B------:R-:W5:Y:S01]  /*0be0*/  LDS R42, [R58+0x2a0] ;  /* 0x0002a0003a2a7984 */ /* 0x000f620000000800 */
[----:B------:R-:W-:Y:S02]  /*0bf0*/  FFMA R3, R3, R26, R6 ;  /* 0x0000001a03037223 */ /* 0x000fe40000000006 */
[-C--:B------:R-:W-:Y:S01]  /*0c00*/  FFMA R4, R10, R27.reuse, R7 ;  /* 0x0000001b0a047223 */ /* 0x080fe20000000007 */
[----:B------:R-:W5:Y:S01]  /*0c10*/  LDS R40, [R58+0x2c0] ;  /* 0x0002c0003a287984 */ /* 0x000f620000000800 */
[----:B------:R-:W-:-:S03]  /*0c20*/  FFMA R32, R32, R27, R3 ;  /* 0x0000001b20207223 */ /* 0x000fc60000000003 */
[----:B------:R-:W5:Y:S04]  /*0c30*/  LDS R38, [R58+0x2e0] ;  /* 0x0002e0003a267984 */ /* 0x000f680000000800 */
[----:B------:R-:W5:Y:S04]  /*0c40*/  LDS R55, [R58+0x360] ;  /* 0x000360003a377984 */ /* 0x000f680000000800 */
[----:B------:R-:W5:Y:S04]  /*0c50*/  LDS R56, [R58+0x380] ;  /* 0x000380003a387984 */ /* 0x000f680000000800 */
[----:B------:R-:W5:Y:S01]  /*0c60*/  LDS R50, [R58+0x3a0] ;  /* 0x0003a0003a327984 */ /* 0x000f620000000800 */
[----:B0-----:R-:W-:-:S03]  /*0c70*/  FFMA R39, R20, R48, R39 ;  /* 0x0000003014277223 */ /* 0x001fc60000000027 */
[----:B------:R-:W0:Y:S01]  /*0c80*/  LDS R52, [R58+0x3c0] ;  /* 0x0003c0003a347984 */ /* 0x000e220000000800 */
[----:B--2---:R-:W-:-:S03]  /*0c90*/  FFMA R13, R20, R46, R13 ;  /* 0x0000002e140d7223 */ /* 0x004fc6000000000d */
[----:B------:R2:W0:Y:S01]  /*0ca0*/  LDS R54, [R58+0x3e0] ;  /* 0x0003e0003a367984 */ /* 0x0004220000000800 */
[----:B-1----:R-:W-:-:S03]  /*0cb0*/  FFMA R9, R20, R53, R12 ;  /* 0x0000003514097223 */ /* 0x002fc6000000000c */
[----:B------:R-:W1:Y:S01]  /*0cc0*/  LDS.128 R28, [R8+0x110] ;  /* 0x00011000081c7984 */ /* 0x000e620000000c00 */
[----:B---3--:R-:W-:Y:S01]  /*0cd0*/  FFMA R11, R20, R51, R60 ;  /* 0x00000033140b7223 */ /* 0x008fe2000000003c */
[-C--:B----4-:R-:W-:Y:S01]  /*0ce0*/  FFMA R18, R44, R21.reuse, R39 ;  /* 0x000000152c127223 */ /* 0x090fe20000000027 */
[-C--:B-----5:R-:W-:Y:S02]  /*0cf0*/  FFMA R20, R42, R21.reuse, R13 ;  /* 0x000000152a147223 */ /* 0x0a0fe4000000000d */
[----:B------:R-:W3:Y:S01]  /*0d00*/  LDS.128 R12, [R8+0x210] ;  /* 0x00021000080c7984 */ /* 0x000ee20000000c00 */
[-C--:B--2---:R-:W-:Y:S01]  /*0d10*/  FFMA R58, R40, R21.reuse, R9 ;  /* 0x00000015283a7223 */ /* 0x084fe20000000009 */
[----:B------:R-:W-:Y:S01]  /*0d20*/  FFMA R60, R38, R21, R11 ;  /* 0x00000015263c7223 */ /* 0x000fe2000000000b */
[-C--:B------:R-:W-:Y:S01]  /*0d30*/  FFMA R21, R61, R22.reuse, R18 ;  /* 0x000000163d157223 */ /* 0x080fe20000000012 */
[-C--:B------:R-:W-:Y:S01]  /*0d40*/  FFMA R11, R59, R22.reuse, R20 ;  /* 0x000000163b0b7223 */ /* 0x080fe20000000014 */
[-C--:B------:R-:W-:Y:S01]  /*0d50*/  FFMA R9, R57, R22.reuse, R58 ;  /* 0x0000001639097223 */ /* 0x080fe2000000003a */
[----:B------:R-:W-:Y:S01]  /*0d60*/  FFMA R19, R55, R22, R60 ;  /* 0x0000001637137223 */ /* 0x000fe2000000003c */
[-C--:B------:R-:W-:Y:S01]  /*0d70*/  FFMA R21, R56, R23.reuse, R21 ;  /* 0x0000001738157223 */ /* 0x080fe20000000015 */
[-C--:B------:R-:W-:Y:S01]  /*0d80*/  FFMA R11, R50, R23.reuse, R11 ;  /* 0x00000017320b7223 */ /* 0x080fe2000000000b */
[-C--:B0-----:R-:W-:Y:S01]  /*0d90*/  FFMA R9, R52, R23.reuse, R9 ;  /* 0x0000001734097223 */ /* 0x081fe20000000009 */
[----:B------:R-:W-:Y:S01]  /*0da0*/  FFMA R23, R54, R23, R19 ;  /* 0x0000001736177223 */ /* 0x000fe20000000013 */
[-C--:B-1----:R-:W-:Y:S01]  /*0db0*/  FFMA R39, R46, R28.reuse, R17 ;  /* 0x0000001c2e277223 */ /* 0x082fe20000000011 */
[-C--:B------:R-:W-:Y:S01]  /*0dc0*/  FFMA R41, R53, R28.reuse, R16 ;  /* 0x0000001c35297223 */ /* 0x080fe20000000010 */
[-C--:B------:R-:W-:Y:S01]  /*0dd0*/  FFMA R36, R51, R28.reuse, R36 ;  /* 0x0000001c33247223 */ /* 0x080fe20000000024 */
[----:B------:R0:W1:Y:S01]  /*0de0*/  LDS.128 R16, [R8+0x310] ;  /* 0x0003100008107984 */ /* 0x0000620000000c00 */
[-C--:B------:R-:W-:Y:S01]  /*0df0*/  FFMA R10, R42, R29.reuse, R39 ;  /* 0x0000001d2a0a7223 */ /* 0x080fe20000000027 */
[----:B------:R-:W-:Y:S01]  /*0e00*/  FFMA R37, R48, R28, R37 ;  /* 0x0000001c30257223 */ /* 0x000fe20000000025 */
[-C--:B------:R-:W-:Y:S01]  /*0e10*/  FFMA R36, R38, R29.reuse, R36 ;  /* 0x0000001d26247223 */ /* 0x080fe20000000024 */
[-C--:B------:R-:W-:Y:S01]  /*0e20*/  FFMA R20, R40, R29.reuse, R41 ;  /* 0x0000001d28147223 */ /* 0x080fe20000000029 */
[-C--:B------:R-:W-:Y:S01]  /*0e30*/  FFMA R39, R59, R30.reuse, R10 ;  /* 0x0000001e3b277223 */ /* 0x080fe2000000000a */
[----:B------:R-:W-:Y:S01]  /*0e40*/  FFMA R6, R44, R29, R37 ;  /* 0x0000001d2c067223 */ /* 0x000fe20000000025 */
[----:B------:R-:W-:Y:S01]  /*0e50*/  FFMA R3, R55, R30, R36 ;  /* 0x0000001e37037223 */ /* 0x000fe20000000024 */
[-C--:B---3--:R-:W-:Y:S01]  /*0e60*/  FFMA R49, R48, R12.reuse, R49 ;  /* 0x0000000c30317223 */ /* 0x088fe20000000031 */
[-C--:B------:R-:W-:Y:S01]  /*0e70*/  FFMA R47, R46, R12.reuse, R47 ;  /* 0x0000000c2e2f7223 */ /* 0x080fe2000000002f */
[-C--:B------:R-:W-:Y:S01]  /*0e80*/  FFMA R7, R51, R12.reuse, R34 ;  /* 0x0000000c33077223 */ /* 0x080fe20000000022 */
[----:B------:R-:W-:Y:S01]  /*0e90*/  FFMA R10, R54, R31, R3 ;  /* 0x0000001f360a7223 */ /* 0x000fe20000000003 */
[----:B------:R-:W-:Y:S01]  /*0ea0*/  FFMA R3, R53, R12, R24 ;  /* 0x0000000c35037223 */ /* 0x000fe20000000018 */
[-C--:B------:R-:W-:Y:S01]  /*0eb0*/  FFMA R41, R61, R30.reuse, R6 ;  /* 0x0000001e3d297223 */ /* 0x080fe20000000006 */
[----:B------:R-:W-:Y:S01]  /*0ec0*/  FFMA R37, R57, R30, R20 ;  /* 0x0000001e39257223 */ /* 0x000fe20000000014 */
[-C--:B------:R-:W-:Y:S01]  /*0ed0*/  FFMA R6, R44, R13.reuse, R49 ;  /* 0x0000000d2c067223 */ /* 0x080fe20000000031 */
[-C--:B0-----:R-:W-:Y:S01]  /*0ee0*/  FFMA R8, R42, R13.reuse, R47 ;  /* 0x0000000d2a087223 */ /* 0x081fe2000000002f */
[-C--:B------:R-:W-:Y:S01]  /*0ef0*/  FFMA R12, R40, R13.reuse, R3 ;  /* 0x0000000d280c7223 */ /* 0x080fe20000000003 */
[----:B------:R-:W-:Y:S01]  /*0f00*/  FFMA R20, R38, R13, R7 ;  /* 0x0000000d26147223 */ /* 0x000fe20000000007 */
[-C--:B------:R-:W-:Y:S01]  /*0f10*/  FFMA R47, R61, R14.reuse, R6 ;  /* 0x0000000e3d2f7223 */ /* 0x080fe20000000006 */
[-C--:B------:R-:W-:Y:S01]  /*0f20*/  FFMA R49, R59, R14.reuse, R8 ;  /* 0x0000000e3b317223 */ /* 0x080fe20000000008 */
[-C--:B------:R-:W-:Y:S01]  /*0f30*/  FFMA R3, R57, R14.reuse, R12 ;  /* 0x0000000e39037223 */ /* 0x080fe2000000000c */
[----:B------:R-:W-:Y:S01]  /*0f40*/  FFMA R7, R55, R14, R20 ;  /* 0x0000000e37077223 */ /* 0x000fe20000000014 */
[-C--:B------:R-:W-:Y:S01]  /*0f50*/  FFMA R41, R56, R31.reuse, R41 ;  /* 0x0000001f38297223 */ /* 0x080fe20000000029 */
[-C--:B------:R-:W-:Y:S01]  /*0f60*/  FFMA R39, R50, R31.reuse, R39 ;  /* 0x0000001f32277223 */ /* 0x080fe20000000027 */
[----:B------:R-:W-:Y:S01]  /*0f70*/  FFMA R37, R52, R31, R37 ;  /* 0x0000001f34257223 */ /* 0x000fe20000000025 */
[-C--:B------:R-:W-:Y:S01]  /*0f80*/  FFMA R47, R56, R15.reuse, R47 ;  /* 0x0000000f382f7223 */ /* 0x080fe2000000002f */
[-C--:B------:R-:W-:Y:S01]  /*0f90*/  FFMA R49, R50, R15.reuse, R49 ;  /* 0x0000000f32317223 */ /* 0x080fe20000000031 */
[-C--:B------:R-:W-:Y:S01]  /*0fa0*/  FFMA R20, R52, R15.reuse, R3 ;  /* 0x0000000f34147223 */ /* 0x080fe20000000003 */
[----:B------:R-:W-:Y:S01]  /*0fb0*/  FFMA R22, R54, R15, R7 ;  /* 0x0000000f36167223 */ /* 0x000fe20000000007 */
[-C--:B-1----:R-:W-:Y:S01]  /*0fc0*/  FFMA R45, R48, R16.reuse, R45 ;  /* 0x00000010302d7223 */ /* 0x082fe2000000002d */
[-C--:B------:R-:W-:Y:S01]  /*0fd0*/  FFMA R43, R46, R16.reuse, R43 ;  /* 0x000000102e2b7223 */ /* 0x080fe2000000002b */
        /* <DEDUP_REMOVED lines=14> */
[----:B------:R-:W-:Y:S06]  /*10c0*/  BAR.SYNC.DEFER_BLOCKING 0x0 ;  /* 0x0000000000007b1d */ /* 0x000fec0000010000 */
[----:B------:R-:W-:Y:S05]  /*10d0*/  @P0 BRA `(.L_x_13) ;  /* 0xfffffff0002c0947 */ /* 0x000fea000383ffff */
.L_x_0:
[----:B------:R-:W0:Y:S01]  /*10e0*/  S2R R0, SR_CTAID.X ;  /* 0x0000000000007919 */ /* 0x000e220000002500 */
[----:B------:R-:W2:Y:S01]  /*10f0*/  LDC R8, c[0x0][0x39c] ;  /* 0x0000e700ff087b82 */ /* 0x000ea20000000800 */
[----:B------:R-:W0:Y:S01]  /*1100*/  S2R R5, SR_TID.X ;  /* 0x0000000000057919 */ /* 0x000e220000002100 */
[----:B------:R-:W3:Y:S06]  /*1110*/  S2R R4, SR_CTAID.Y ;  /* 0x0000000000047919 */ /* 0x000eec0000002600 */
[----:B------:R-:W4:Y:S01]  /*1120*/  LDC.64 R2, c[0x0][0x390] ;  /* 0x0000e400ff027b82 */ /* 0x000f220000000a00 */
[----:B------:R-:W3:Y:S01]  /*1130*/  S2R R7, SR_TID.Y ;  /* 0x0000000000077919 */ /* 0x000ee20000002200 */
[----:B0-----:R-:W-:-:S02]  /*1140*/  LEA R0, R0, R5, 0x5 ;  /* 0x0000000500007211 */ /* 0x001fc400078e28ff */
[----:B---3--:R-:W-:-:S05]  /*1150*/  LEA R5, R4, R7, 0x5 ;  /* 0x0000000704057211 */ /* 0x008fca00078e28ff */
[----:B--2---:R-:W-:-:S04]  /*1160*/  IMAD R7, R0, R8, R5 ;  /* 0x0000000800077224 */ /* 0x004fc800078e0205 */
[--C-:B----4-:R-:W-:Y:S01]  /*1170*/  IMAD.WIDE R4, R7, 0x4, R2.reuse ;  /* 0x0000000407047825 */ /* 0x110fe200078e0202 */
[CC--:B------:R-:W-:Y:S02]  /*1180*/  LEA R15, R8.reuse, R7.reuse, 0x4 ;  /* 0x00000007080f7211 */ /* 0x0c0fe400078e20ff */
[C---:B------:R-:W-:Y:S02]  /*1190*/  LEA R13, R8.reuse, R7, 0x3 ;  /* 0x00000007080d7211 */ /* 0x040fe400078e18ff */
[----:B------:R-:W-:Y:S01]  /*11a0*/  LEA R17, R8, R15, 0x3 ;  /* 0x0000000f08117211 */ /* 0x000fe200078e18ff */
[----:B-1----:R-:W-:Y:S02]  /*11b0*/  STG.E desc[UR8][R4.64], R21 ;  /* 0x0000001504007986 */ /* 0x002fe4000c101908 */
[--C-:B------:R-:W-:Y:S02]  /*11c0*/  IMAD.WIDE R6, R13, 0x4, R2.reuse ;  /* 0x000000040d067825 */ /* 0x100fe400078e0202 */
[----:B------:R-:W-:Y:S02]  /*11d0*/  STG.E desc[UR8][R4.64+0x20], R11 ;  /* 0x0000200b04007986 */ /* 0x000fe4000c101908 */
[----:B------:R-:W-:-:S02]  /*11e0*/  IMAD.WIDE R12, R15, 0x4, R2 ;  /* 0x000000040f0c7825 */ /* 0x000fc400078e0202 */
[----:B------:R-:W-:Y:S02]  /*11f0*/  STG.E desc[UR8][R4.64+0x40], R9 ;  /* 0x0000400904007986 */ /* 0x000fe4000c101908 */
[----:B------:R-:W-:Y:S02]  /*1200*/  IMAD.WIDE R2, R17, 0x4, R2 ;  /* 0x0000000411027825 */ /* 0x000fe400078e0202 */
[----:B------:R-:W-:Y:S04]  /*1210*/  STG.E desc[UR8][R4.64+0x60], R23 ;  /* 0x0000601704007986 */ /* 0x000fe8000c101908 */
        /* <DEDUP_REMOVED lines=11> */
[----:B------:R-:W-:Y:S01]  /*12d0*/  STG.E desc[UR8][R2.64+0x60], R35 ;  /* 0x0000602302007986 */ /* 0x000fe2000c101908 */
[----:B------:R-:W-:Y:S05]  /*12e0*/  EXIT ;  /* 0x000000000000794d */ /* 0x000fea0003800000 */
.L_x_14:
[----:B------:R-:W-:-:S00]  /*12f0*/  BRA `(.L_x_14) ;  /* 0xfffffffc00fc7947 */ /* 0x000fc0000383ffff */
[----:B------:R-:W-:-:S00]  /*1300*/  NOP ;  /* 0x0000000000007918 */ /* 0x000fc00000000000 */
[----:B------:R-:W-:-:S00]  /*1310*/  NOP ;  /* 0x0000000000007918 */ /* 0x000fc00000000000 */
[----:B------:R-:W-:-:S00]  /*1320*/  NOP ;  /* 0x0000000000007918 */ /* 0x000fc00000000000 */
[----:B------:R-:W-:-:S00]  /*1330*/  NOP ;  /* 0x0000000000007918 */ /* 0x000fc00000000000 */
[----:B------:R-:W-:-:S00]  /*1340*/  NOP ;  /* 0x0000000000007918 */ /* 0x000fc00000000000 */
[----:B------:R-:W-:-:S00]  /*1350*/  NOP ;  /* 0x0000000000007918 */ /* 0x000fc00000000000 */
[----:B------:R-:W-:-:S00]  /*1360*/  NOP ;  /* 0x0000000000007918 */ /* 0x000fc00000000000 */
[----:B------:R-:W-:-:S00]  /*1370*/  NOP ;  /* 0x0000000000007918 */ /* 0x000fc00000000000 */
.L_x_15:


//--------------------- .nv.shared._Z4gemmILi32ELi32ELi8ELi4ELi4EEvPfS0_S0_iii --------------------------
	.section	.nv.shared._Z4gemmILi32ELi32ELi8ELi4ELi4EEvPfS0_S0_iii,"aw",@nobits
	.sectionflags	@""
	.align	4
.nv.shared._Z4gemmILi32ELi32ELi8ELi4ELi4EEvPfS0_S0_iii:
	.zero		3072


//--------------------- .nv.shared.reserved.0     --------------------------
	.section	.nv.shared.reserved.0,"aw",@nobits
	.weak		__nv_reservedSMEM_offset_0_alias
	.size		__nv_reservedSMEM_offset_0_alias, 0, 64
	.other		__nv_reservedSMEM_offset_0_alias,@"STO_CUDA_RESERVED_SHARED STV_DEFAULT"
__nv_reservedSMEM_offset_0_alias:
	.zero		0
	.zero		64


//--------------------- .nv.constant0._Z4gemmILi32ELi32ELi8ELi4ELi4EEvPfS0_S0_iii --------------------------
	.section	.nv.constant0._Z4gemmILi32ELi32ELi8ELi4ELi4EEvPfS0_S0_iii,"a",@progbits
	.sectionflags	@""
	.align	4
.nv.constant0._Z4gemmILi32ELi32ELi8ELi4ELi4EEvPfS0_S0_iii:
	.zero		932


//--------------------- SYMBOLS --------------------------

	.type		.nv.reservedSmem.offset0,@object
	.size		.nv.reservedSmem.offset0,0x4
	.type		.nv.reservedSmem.cap,@object
	.size		.nv.reservedSmem.cap,0x4
